//
// Generated by NVIDIA NVVM Compiler
//
// Compiler Build ID: CL-36424714
// Cuda compilation tools, release 13.0, V13.0.88
// Based on NVVM 20.0.0
//

.version 9.0
.target sm_100
.address_size 64

	// .globl	_Z8ldmatrixPt
.extern .func  (.param .b32 func_retval0) vprintf
(
	.param .b64 vprintf_param_0,
	.param .b64 vprintf_param_1
)
;
// _ZZ8ldmatrixPtE4smem has been demoted
.global .align 1 .b8 $str[22] = {37, 100, 32, 45, 62, 32, 37, 100, 32, 32, 37, 100, 32, 32, 32, 37, 100, 32, 32, 32, 10};

.visible .entry _Z8ldmatrixPt(
	.param .u64 .ptr .align 1 _Z8ldmatrixPt_param_0
)
{
	.local .align 16 .b8 	__local_depot0[16];
	.reg .b64 	%SP;
	.reg .b64 	%SPL;
	.reg .pred 	%p<7>;
	.reg .b16 	%rs<35>;
	.reg .b32 	%r<78>;
	.reg .b64 	%rd<5>;
	// demoted variable
	.shared .align 2 .b8 _ZZ8ldmatrixPtE4smem[512];
	mov.u64 	%SPL, __local_depot0;
	cvta.local.u64 	%SP, %SPL;
	mov.u32 	%r1, %tid.x;
	setp.gt.u32 	%p1, %r1, 63;
	@%p1 bra 	$L__BB0_7;
	mov.u32 	%r2, %ntid.x;
	add.s32 	%r20, %r1, %r2;
	max.u32 	%r21, %r20, 64;
	setp.lt.u32 	%p2, %r20, 64;
	selp.u32 	%r22, 1, 0, %p2;
	add.s32 	%r23, %r20, %r22;
	sub.s32 	%r24, %r21, %r23;
	div.u32 	%r25, %r24, %r2;
	add.s32 	%r3, %r25, %r22;
	and.b32  	%r26, %r3, 3;
	setp.eq.s32 	%p3, %r26, 3;
	mov.u32 	%r77, %r1;
	@%p3 bra 	$L__BB0_4;
	add.s32 	%r27, %r3, 1;
	and.b32  	%r28, %r27, 3;
	neg.s32 	%r74, %r28;
	cvt.u16.u32 	%rs32, %r1;
	cvt.u16.u32 	%rs2, %r2;
	shl.b32 	%r29, %r1, 1;
	mov.u32 	%r30, _ZZ8ldmatrixPtE4smem;
	add.s32 	%r31, %r29, %r30;
	add.s32 	%r73, %r31, 256;
	shl.b32 	%r6, %r2, 1;
	mad.lo.s32 	%r77, %r2, %r28, %r1;
$L__BB0_3:
	.pragma "nounroll";
	st.shared.u16 	[%r73+-256], %rs32;
	add.s16 	%rs14, %rs32, 64;
	st.shared.u16 	[%r73+-128], %rs14;
	add.s16 	%rs15, %rs32, 128;
	st.shared.u16 	[%r73], %rs15;
	add.s16 	%rs16, %rs32, 192;
	st.shared.u16 	[%r73+128], %rs16;
	add.s32 	%r74, %r74, 1;
	setp.ne.s32 	%p4, %r74, 0;
	add.s16 	%rs32, %rs32, %rs2;
	add.s32 	%r73, %r73, %r6;
	@%p4 bra 	$L__BB0_3;
$L__BB0_4:
	setp.lt.u32 	%p5, %r3, 3;
	@%p5 bra 	$L__BB0_7;
	cvt.u16.u32 	%rs17, %r2;
	shl.b16 	%rs5, %rs17, 1;
	cvt.u16.u32 	%rs34, %r77;
	shl.b16 	%rs7, %rs17, 2;
	mul.lo.s16 	%rs8, %rs17, 3;
	add.s32 	%r32, %r2, %r77;
	cvt.u16.u32 	%rs33, %r32;
	shl.b32 	%r33, %r77, 1;
	mov.u32 	%r34, _ZZ8ldmatrixPtE4smem;
	add.s32 	%r76, %r34, %r33;
	shl.b32 	%r14, %r2, 3;
	shl.b32 	%r15, %r2, 1;
$L__BB0_6:
	st.shared.u16 	[%r76], %rs34;
	add.s16 	%rs18, %rs34, 64;
	st.shared.u16 	[%r76+128], %rs18;
	add.s16 	%rs19, %rs34, 128;
	st.shared.u16 	[%r76+256], %rs19;
	add.s16 	%rs20, %rs34, 192;
	st.shared.u16 	[%r76+384], %rs20;
	add.s32 	%r35, %r77, %r2;
	add.s32 	%r36, %r76, %r15;
	st.shared.u16 	[%r36], %rs33;
	add.s16 	%rs21, %rs33, 64;
	st.shared.u16 	[%r36+128], %rs21;
	add.s16 	%rs22, %rs33, 128;
	st.shared.u16 	[%r36+256], %rs22;
	add.s16 	%rs23, %rs33, 192;
	st.shared.u16 	[%r36+384], %rs23;
	add.s32 	%r37, %r35, %r2;
	add.s16 	%rs24, %rs5, %rs34;
	add.s32 	%r38, %r36, %r15;
	st.shared.u16 	[%r38], %rs24;
	add.s16 	%rs25, %rs24, 64;
	st.shared.u16 	[%r38+128], %rs25;
	add.s16 	%rs26, %rs24, 128;
	st.shared.u16 	[%r38+256], %rs26;
	add.s16 	%rs27, %rs24, 192;
	st.shared.u16 	[%r38+384], %rs27;
	add.s32 	%r39, %r37, %r2;
	add.s16 	%rs28, %rs8, %rs34;
	add.s32 	%r40, %r38, %r15;
	st.shared.u16 	[%r40], %rs28;
	add.s16 	%rs29, %rs28, 64;
	st.shared.u16 	[%r40+128], %rs29;
	add.s16 	%rs30, %rs28, 128;
	st.shared.u16 	[%r40+256], %rs30;
	add.s16 	%rs31, %rs28, 192;
	st.shared.u16 	[%r40+384], %rs31;
	add.s32 	%r77, %r39, %r2;
	add.s16 	%rs34, %rs34, %rs7;
	add.s16 	%rs33, %rs33, %rs7;
	add.s32 	%r76, %r76, %r14;
	setp.lt.u32 	%p6, %r77, 64;
	@%p6 bra 	$L__BB0_6;
$L__BB0_7:
	shl.b32 	%r46, %r1, 4;
	and.b32  	%r47, %r46, 384;
	and.b32  	%r48, %r46, 112;
	mov.u32 	%r49, _ZZ8ldmatrixPtE4smem;
	add.s32 	%r50, %r47, %r49;
	add.s32 	%r45, %r50, %r48;
	add.u64 	%rd1, %SP, 0;
	add.u64 	%rd2, %SPL, 0;
	bar.sync 	0;
	// begin inline asm
	ldmatrix.sync.aligned.m8n8.x4.shared.b16 {%r41, %r42, %r43, %r44}, [%r45];
	// end inline asm
	bar.sync 	0;
	shr.u32 	%r51, %r41, 16;
	shl.b32 	%r52, %r1, 2;
	add.s32 	%r53, %r49, %r52;
	ld.shared.u16 	%r54, [%r53];
	and.b32  	%r55, %r41, 65535;
	st.local.v4.u32 	[%rd2], {%r1, %r54, %r55, %r51};
	mov.u64 	%rd3, $str;
	cvta.global.u64 	%rd4, %rd3;
	{ // callseq 0, 0
	.param .b64 param0;
	st.param.b64 	[param0], %rd4;
	.param .b64 param1;
	st.param.b64 	[param1], %rd1;
	.param .b32 retval0;
	call.uni (retval0), 
	vprintf, 
	(
	param0, 
	param1
	);
	ld.param.b32 	%r56, [retval0];
	} // callseq 0
	shr.u32 	%r58, %r42, 16;
	ld.shared.u16 	%r59, [%r53+128];
	and.b32  	%r60, %r42, 65535;
	st.local.v4.u32 	[%rd2], {%r1, %r59, %r60, %r58};
	{ // callseq 1, 0
	.param .b64 param0;
	st.param.b64 	[param0], %rd4;
	.param .b64 param1;
	st.param.b64 	[param1], %rd1;
	.param .b32 retval0;
	call.uni (retval0), 
	vprintf, 
	(
	param0, 
	param1
	);
	ld.param.b32 	%r61, [retval0];
	} // callseq 1
	shr.u32 	%r63, %r43, 16;
	ld.shared.u16 	%r64, [%r53+256];
	and.b32  	%r65, %r43, 65535;
	st.local.v4.u32 	[%rd2], {%r1, %r64, %r65, %r63};
	{ // callseq 2, 0
	.param .b64 param0;
	st.param.b64 	[param0], %rd4;
	.param .b64 param1;
	st.param.b64 	[param1], %rd1;
	.param .b32 retval0;
	call.uni (retval0), 
	vprintf, 
	(
	param0, 
	param1
	);
	ld.param.b32 	%r66, [retval0];
	} // callseq 2
	shr.u32 	%r68, %r44, 16;
	ld.shared.u16 	%r69, [%r53+384];
	and.b32  	%r70, %r44, 65535;
	st.local.v4.u32 	[%rd2], {%r1, %r69, %r70, %r68};
	{ // callseq 3, 0
	.param .b64 param0;
	st.param.b64 	[param0], %rd4;
	.param .b64 param1;
	st.param.b64 	[param1], %rd1;
	.param .b32 retval0;
	call.uni (retval0), 
	vprintf, 
	(
	param0, 
	param1
	);
	ld.param.b32 	%r71, [retval0];
	} // callseq 3
	ret;

}


// ===== COMPILED SASS (sm_100) =====

	.target	sm_100

	.elftype	@"ET_EXEC"


//--------------------- .note.nv.tkinfo           --------------------------
	.section	.note.nv.tkinfo,"",@"SHT_NOTE"
	.sectionflags	@"SHF_NOTE_NV_TKINFO"
	.tkinfo
        /*0018*/ 	.word	0x00000002
        /*0030*/ 	.string	""
        /*0030*/ 	.string	"ptxas"
        /*0030*/ 	.string	"Cuda compilation tools, release 13.0, V13.0.88"
        /*0030*/ 	.string	"Build cuda_13.0.r13.0/compiler.36424714_0"
        /*0030*/ 	.string	"-arch sm_100 -m 64 "



//--------------------- .note.nv.cuinfo           --------------------------
	.section	.note.nv.cuinfo,"",@"SHT_NOTE"
	.sectionflags	@"SHF_NOTE_NV_CUINFO"
        /*0018*/ 	.short	0x0002
        /*001a*/ 	.short	0x0064
        /*001c*/ 	.short	0x0082
	.zero		2


//--------------------- .nv.info                  --------------------------
	.section	.nv.info,"",@"SHT_CUDA_INFO"
	.align	4


	//----- nvinfo : EIATTR_REGCOUNT
	.align		4
        /*0000*/ 	.byte	0x04, 0x2f
        /*0002*/ 	.short	(.L_2 - .L_1)
	.align		4
.L_1:
        /*0004*/ 	.word	index@(_Z8ldmatrixPt)
        /*0008*/ 	.word	0x0000001f


	//----- nvinfo : EIATTR_FRAME_SIZE
	.align		4
.L_2:
        /*000c*/ 	.byte	0x04, 0x11
        /*000e*/ 	.short	(.L_4 - .L_3)
	.align		4
.L_3:
        /*0010*/ 	.word	index@(_Z8ldmatrixPt)
        /*0014*/ 	.word	0x00000010


	//----- nvinfo : EIATTR_MIN_STACK_SIZE
	.align		4
.L_4:
        /*0018*/ 	.byte	0x04, 0x12
        /*001a*/ 	.short	(.L_6 - .L_5)
	.align		4
.L_5:
        /*001c*/ 	.word	index@(_Z8ldmatrixPt)
        /*0020*/ 	.word	0x00000010
.L_6:


//--------------------- .nv.compat                --------------------------
	.section	.nv.compat,"",@"SHT_CUDA_COMPAT_INFO"
	.align	4
        /*0000*/ 	.byte	0x02, 0x09, 0x00, 0x00, 0x02, 0x02, 0x01, 0x00, 0x02, 0x05, 0x05, 0x00, 0x03, 0x07, 0x01, 0x01
        /*0010*/ 	.byte	0x02, 0x03, 0x00, 0x00, 0x02, 0x06, 0x01, 0x00, 0x04, 0x0b, 0x08, 0x00, 0x09, 0x00, 0x00, 0x00
        /*0020*/ 	.byte	0x00, 0x00, 0x00, 0x00


//--------------------- .nv.info._Z8ldmatrixPt    --------------------------
	.section	.nv.info._Z8ldmatrixPt,"",@"SHT_CUDA_INFO"
	.sectionflags	@""
	.align	4


	//----- nvinfo : EIATTR_CUDA_API_VERSION
	.align		4
        /*0000*/ 	.byte	0x04, 0x37
        /*0002*/ 	.short	(.L_8 - .L_7)
.L_7:
        /*0004*/ 	.word	0x00000082


	//----- nvinfo : EIATTR_KPARAM_INFO
	.align		4
.L_8:
        /*0008*/ 	.byte	0x04, 0x17
        /*000a*/ 	.short	(.L_10 - .L_9)
.L_9:
        /*000c*/ 	.word	0x00000000
        /*0010*/ 	.short	0x0000
        /*0012*/ 	.short	0x0000
        /*0014*/ 	.byte	0x00, 0xf5, 0x21, 0x00


	//----- nvinfo : EIATTR_SPARSE_MMA_MASK
	.align		4
.L_10:
        /*0018*/ 	.byte	0x03, 0x50
        /*001a*/ 	.short	0x0000


	//----- nvinfo : EIATTR_MAXREG_COUNT
	.align		4
        /*001c*/ 	.byte	0x03, 0x1b
        /*001e*/ 	.short	0x00ff


	//----- nvinfo : EIATTR_NUM_BARRIERS
	.align		4
        /*0020*/ 	.byte	0x02, 0x4c
        /*0022*/ 	.byte	0x01
	.zero		1


	//----- nvinfo : EIATTR_EXTERNS
	.align		4
        /*0024*/ 	.byte	0x04, 0x0f
        /*0026*/ 	.short	(.L_12 - .L_11)


	//   ....[0]....
	.align		4
.L_11:
        /*0028*/ 	.word	index@(vprintf)


	//----- nvinfo : EIATTR_MERCURY_ISA_VERSION
	.align		4
.L_12:
        /*002c*/ 	.byte	0x03, 0x5f
        /*002e*/ 	.short	0x0101


	//----- nvinfo : EIATTR_VRC_CTA_INIT_COUNT
	.align		4
        /*0030*/ 	.byte	0x02, 0x4a
	.zero		1
	.zero		1


	//----- nvinfo : EIATTR_SYSCALL_OFFSETS
	.align		4
        /*0034*/ 	.byte	0x04, 0x46
        /*0036*/ 	.short	(.L_14 - .L_13)


	//   ....[0]....
.L_13:
        /*0038*/ 	.word	0x000008a0


	//   ....[1]....
        /*003c*/ 	.word	0x00000960


	//   ....[2]....
        /*0040*/ 	.word	0x00000a20


	//   ....[3]....
        /*0044*/ 	.word	0x00000ae0


	//----- nvinfo : EIATTR_EXIT_INSTR_OFFSETS
	.align		4
.L_14:
        /*0048*/ 	.byte	0x04, 0x1c
        /*004a*/ 	.short	(.L_16 - .L_15)


	//   ....[0]....
.L_15:
        /*004c*/ 	.word	0x00000af0


	//----- nvinfo : EIATTR_CRS_STACK_SIZE
	.align		4
.L_16:
        /*0050*/ 	.byte	0x04, 0x1e
        /*0052*/ 	.short	(.L_18 - .L_17)
.L_17:
        /*0054*/ 	.word	0x00000000


	//----- nvinfo : EIATTR_CBANK_PARAM_SIZE
	.align		4
.L_18:
        /*0058*/ 	.byte	0x03, 0x19
        /*005a*/ 	.short	0x0008


	//----- nvinfo : EIATTR_PARAM_CBANK
	.align		4
        /*005c*/ 	.byte	0x04, 0x0a
        /*005e*/ 	.short	(.L_20 - .L_19)
	.align		4
.L_19:
        /*0060*/ 	.word	index@(.nv.constant0._Z8ldmatrixPt)
        /*0064*/ 	.short	0x0380
        /*0066*/ 	.short	0x0008


	//----- nvinfo : EIATTR_SW_WAR
	.align		4
.L_20:
        /*0068*/ 	.byte	0x04, 0x36
        /*006a*/ 	.short	(.L_22 - .L_21)
.L_21:
        /*006c*/ 	.word	0x00000008
.L_22:


//--------------------- .nv.callgraph             --------------------------
	.section	.nv.callgraph,"",@"SHT_CUDA_CALLGRAPH"
	.align	4
	.sectionentsize	8
	.align		4
        /*0000*/ 	.word	0x00000000
	.align		4
        /*0004*/ 	.word	0xffffffff
	.align		4
        /*0008*/ 	.word	index@(_Z8ldmatrixPt)
	.align		4
        /*000c*/ 	.word	index@(vprintf)
	.align		4
        /*0010*/ 	.word	0x00000000
	.align		4
        /*0014*/ 	.word	0xfffffffe
	.align		4
        /*0018*/ 	.word	0x00000000
	.align		4
        /*001c*/ 	.word	0xfffffffd
	.align		4
        /*0020*/ 	.word	0x00000000
	.align		4
        /*0024*/ 	.word	0xfffffffc


//--------------------- .nv.constant4             --------------------------
	.section	.nv.constant4,"a",@progbits
	.align	8
	.align		8
.nv.constant4:
        /*0000*/ 	.dword	vprintf
	.align		8
        /*0008*/ 	.dword	$str


//--------------------- .text._Z8ldmatrixPt       --------------------------
	.section	.text._Z8ldmatrixPt,"ax",@progbits
	.align	128
        .global         _Z8ldmatrixPt
        .type           _Z8ldmatrixPt,@function
        .size           _Z8ldmatrixPt,(.L_x_11 - _Z8ldmatrixPt)
        .other          _Z8ldmatrixPt,@"STO_CUDA_ENTRY STV_DEFAULT"
_Z8ldmatrixPt:
.text._Z8ldmatrixPt:
[----:B------:R-:W0:Y:S01]  /*0000*/  LDC R1, c[0x0][0x37c] ;  /* 0x0000df00ff017b82 */ /* 0x000e220000000800 */
[----:B------:R-:W1:Y:S01]  /*0010*/  S2R R16, SR_TID.X ;  /* 0x0000000000107919 */ /* 0x000e620000002100 */
[----:B------:R-:W2:Y:S01]  /*0020*/  LDCU UR4, c[0x0][0x2f8] ;  /* 0x00005f00ff0477ac */ /* 0x000ea20008000800 */
[----:B0-----:R-:W-:Y:S01]  /*0030*/  VIADD R1, R1, 0xfffffff0 ;  /* 0xfffffff001017836 */ /* 0x001fe20000000000 */
[----:B------:R-:W-:Y:S01]  /*0040*/  BSSY.RECONVERGENT B0, `(.L_x_0) ;  /* 0x000006e000007945 */ /* 0x000fe20003800200 */
[----:B------:R-:W0:Y:S03]  /*0050*/  LDCU UR5, c[0x0][0x2fc] ;  /* 0x00005f80ff0577ac */ /* 0x000e260008000800 */
[----:B--2---:R-:W-:-:S05]  /*0060*/  IADD3 R22, P1, PT, R1, UR4, RZ ;  /* 0x0000000401167c10 */ /* 0x004fca000ff3e0ff */
[----:B0-----:R-:W-:Y:S01]  /*0070*/  IMAD.X R2, RZ, RZ, UR5, P1 ;  /* 0x00000005ff027e24 */ /* 0x001fe200088e06ff */
[----:B-1----:R-:W-:-:S13]  /*0080*/  ISETP.GT.U32.AND P0, PT, R16, 0x3f, PT ;  /* 0x0000003f1000780c */ /* 0x002fda0003f04070 */
[----:B------:R-:W-:Y:S05]  /*0090*/  @P0 BRA `(.L_x_1) ;  /* 0x0000000400a00947 */ /* 0x000fea0003800000 */
[----:B------:R-:W0:Y:S01]  /*00a0*/  LDC R3, c[0x0][0x360] ;  /* 0x0000d800ff037b82 */ /* 0x000e220000000800 */
[----:B------:R-:W-:Y:S01]  /*00b0*/  BSSY.RECONVERGENT B1, `(.L_x_2) ;  /* 0x0000035000017945 */ /* 0x000fe20003800200 */
[----:B0-----:R-:W0:Y:S01]  /*00c0*/  I2F.U32.RP R8, R3 ;  /* 0x0000000300087306 */ /* 0x001e220000209000 */
[----:B------:R-:W-:Y:S02]  /*00d0*/  IADD3 R0, PT, PT, R16, R3, RZ ;  /* 0x0000000310007210 */ /* 0x000fe40007ffe0ff */
[----:B------:R-:W-:Y:S02]  /*00e0*/  ISETP.NE.U32.AND P2, PT, R3, RZ, PT ;  /* 0x000000ff0300720c */ /* 0x000fe40003f45070 */
[C---:B------:R-:W-:Y:S02]  /*00f0*/  ISETP.GE.U32.AND P0, PT, R0.reuse, 0x40, PT ;  /* 0x000000400000780c */ /* 0x040fe40003f06070 */
[----:B------:R-:W-:Y:S01]  /*0100*/  VIMNMX.U32 R7, PT, PT, R0, 0x40, !PT ;  /* 0x0000004000077848 */ /* 0x000fe20007fe0000 */
[----:B0-----:R-:W0:Y:S02]  /*0110*/  MUFU.RCP R8, R8 ;  /* 0x0000000800087308 */ /* 0x001e240000001000 */
[----:B0-----:R-:W-:-:S06]  /*0120*/  VIADD R4, R8, 0xffffffe ;  /* 0x0ffffffe08047836 */ /* 0x001fcc0000000000 */
[----:B------:R0:W1:Y:S02]  /*0130*/  F2I.FTZ.U32.TRUNC.NTZ R5, R4 ;  /* 0x0000000400057305 */ /* 0x000064000021f000 */
[----:B0-----:R-:W-:Y:S02]  /*0140*/  IMAD.MOV.U32 R4, RZ, RZ, RZ ;  /* 0x000000ffff047224 */ /* 0x001fe400078e00ff */
[----:B-1----:R-:W-:-:S04]  /*0150*/  IMAD.MOV R6, RZ, RZ, -R5 ;  /* 0x000000ffff067224 */ /* 0x002fc800078e0a05 */
[----:B------:R-:W-:Y:S01]  /*0160*/  IMAD R9, R6, R3, RZ ;  /* 0x0000000306097224 */ /* 0x000fe200078e02ff */
[----:B------:R-:W-:-:S03]  /*0170*/  SEL R6, RZ, 0x1, P0 ;  /* 0x00000001ff067807 */ /* 0x000fc60000000000 */
[----:B------:R-:W-:Y:S01]  /*0180*/  IMAD.HI.U32 R5, R5, R9, R4 ;  /* 0x0000000905057227 */ /* 0x000fe200078e0004 */
[----:B------:R-:W-:-:S05]  /*0190*/  IADD3 R0, PT, PT, R7, -R0, -R6 ;  /* 0x8000000007007210 */ /* 0x000fca0007ffe806 */
[----:B------:R-:W-:-:S04]  /*01a0*/  IMAD.HI.U32 R5, R5, R0, RZ ;  /* 0x0000000005057227 */ /* 0x000fc800078e00ff */
[----:B------:R-:W-:-:S04]  /*01b0*/  IMAD.MOV R4, RZ, RZ, -R5 ;  /* 0x000000ffff047224 */ /* 0x000fc800078e0a05 */
[----:B------:R-:W-:-:S05]  /*01c0*/  IMAD R0, R3, R4, R0 ;  /* 0x0000000403007224 */ /* 0x000fca00078e0200 */
[----:B------:R-:W-:-:S13]  /*01d0*/  ISETP.GE.U32.AND P0, PT, R0, R3, PT ;  /* 0x000000030000720c */ /* 0x000fda0003f06070 */
[----:B------:R-:W-:Y:S02]  /*01e0*/  @P0 IMAD.IADD R0, R0, 0x1, -R3 ;  /* 0x0000000100000824 */ /* 0x000fe400078e0a03 */
[----:B------:R-:W-:-:S03]  /*01f0*/  @P0 VIADD R5, R5, 0x1 ;  /* 0x0000000105050836 */ /* 0x000fc60000000000 */
[----:B------:R-:W-:-:S13]  /*0200*/  ISETP.GE.U32.AND P1, PT, R0, R3, PT ;  /* 0x000000030000720c */ /* 0x000fda0003f26070 */
[----:B------:R-:W-:Y:S02]  /*0210*/  @P1 IADD3 R5, PT, PT, R5, 0x1, RZ ;  /* 0x0000000105051810 */ /* 0x000fe40007ffe0ff */
[----:B------:R-:W-:-:S05]  /*0220*/  @!P2 LOP3.LUT R5, RZ, R3, RZ, 0x33, !PT ;  /* 0x00000003ff05a212 */ /* 0x000fca00078e33ff */
[----:B------:R-:W-:-:S05]  /*0230*/  IMAD.IADD R5, R6, 0x1, R5 ;  /* 0x0000000106057824 */ /* 0x000fca00078e0205 */
[C---:B------:R-:W-:Y:S02]  /*0240*/  LOP3.LUT R0, R5.reuse, 0x3, RZ, 0xc0, !PT ;  /* 0x0000000305007812 */ /* 0x040fe400078ec0ff */
[----:B------:R-:W-:Y:S02]  /*0250*/  ISETP.GE.U32.AND P1, PT, R5, 0x3, PT ;  /* 0x000000030500780c */ /* 0x000fe40003f26070 */
[----:B------:R-:W-:Y:S01]  /*0260*/  ISETP.NE.AND P0, PT, R0, 0x3, PT ;  /* 0x000000030000780c */ /* 0x000fe20003f05270 */
[----:B------:R-:W-:-:S12]  /*0270*/  IMAD.MOV.U32 R0, RZ, RZ, R16 ;  /* 0x000000ffff007224 */ /* 0x000fd800078e0010 */
[----:B------:R-:W-:Y:S05]  /*0280*/  @!P0 BRA `(.L_x_3) ;  /* 0x00000000005c8947 */ /* 0x000fea0003800000 */
[----:B------:R-:W0:Y:S01]  /*0290*/  S2UR UR5, SR_CgaCtaId ;  /* 0x00000000000579c3 */ /* 0x000e220000008800 */
[----:B------:R-:W-:Y:S01]  /*02a0*/  UMOV UR4, 0x400 ;  /* 0x0000040000047882 */ /* 0x000fe20000000000 */
[----:B------:R-:W-:Y:S01]  /*02b0*/  VIADD R5, R5, 0x1 ;  /* 0x0000000105057836 */ /* 0x000fe20000000000 */
[----:B------:R-:W-:-:S04]  /*02c0*/  PRMT R6, R16, 0x7610, R6 ;  /* 0x0000761010067816 */ /* 0x000fc80000000006 */
[----:B------:R-:W-:-:S05]  /*02d0*/  LOP3.LUT R5, R5, 0x3, RZ, 0xc0, !PT ;  /* 0x0000000305057812 */ /* 0x000fca00078ec0ff */
[----:B------:R-:W-:Y:S02]  /*02e0*/  IMAD R0, R5, R3, R16 ;  /* 0x0000000305007224 */ /* 0x000fe400078e0210 */
[----:B------:R-:W-:Y:S01]  /*02f0*/  IMAD.MOV R5, RZ, RZ, -R5 ;  /* 0x000000ffff057224 */ /* 0x000fe200078e0a05 */
[----:B0-----:R-:W-:-:S06]  /*0300*/  ULEA UR4, UR5, UR4, 0x18 ;  /* 0x0000000405047291 */ /* 0x001fcc000f8ec0ff */
[----:B------:R-:W-:-:S04]  /*0310*/  LEA R4, R16, UR4, 0x1 ;  /* 0x0000000410047c11 */ /* 0x000fc8000f8e08ff */
[----:B------:R-:W-:-:S07]  /*0320*/  IADD3 R4, PT, PT, R4, 0x100, RZ ;  /* 0x0000010004047810 */ /* 0x000fce0007ffe0ff */
.L_x_4:
[----:B------:R-:W-:Y:S01]  /*0330*/  VIADD R5, R5, 0x1 ;  /* 0x0000000105057836 */ /* 0x000fe20000000000 */
[----:B------:R-:W-:Y:S01]  /*0340*/  IADD3 R8, PT, PT, R3, R6, RZ ;  /* 0x0000000603087210 */ /* 0x000fe20007ffe0ff */
[C---:B------:R-:W-:Y:S01]  /*0350*/  VIADD R7, R6.reuse, 0x40 ;  /* 0x0000004006077836 */ /* 0x040fe20000000000 */
[----:B------:R0:W-:Y:S01]  /*0360*/  STS.U16 [R4+-0x100], R6 ;  /* 0xffff000604007388 */ /* 0x0001e20000000400 */
[C---:B------:R-:W-:Y:S01]  /*0370*/  VIADD R9, R6.reuse, 0x80 ;  /* 0x0000008006097836 */ /* 0x040fe20000000000 */
[----:B------:R-:W-:Y:S01]  /*0380*/  ISETP.NE.AND P0, PT, R5, RZ, PT ;  /* 0x000000ff0500720c */ /* 0x000fe20003f05270 */
[----:B------:R-:W-:Y:S01]  /*0390*/  VIADD R11, R6, 0xc0 ;  /* 0x000000c0060b7836 */ /* 0x000fe20000000000 */
[----:B------:R-:W-:Y:S04]  /*03a0*/  STS.U16 [R4+-0x80], R7 ;  /* 0xffff800704007388 */ /* 0x000fe80000000400 */
[----:B------:R-:W-:Y:S01]  /*03b0*/  STS.U16 [R4], R9 ;  /* 0x0000000904007388 */ /* 0x000fe20000000400 */
[----:B0-----:R-:W-:-:S03]  /*03c0*/  PRMT R6, R8, 0x7610, R6 ;  /* 0x0000761008067816 */ /* 0x001fc60000000006 */
[----:B------:R0:W-:Y:S02]  /*03d0*/  STS.U16 [R4+0x80], R11 ;  /* 0x0000800b04007388 */ /* 0x0001e40000000400 */
[----:B0-----:R-:W-:Y:S01]  /*03e0*/  IMAD R4, R3, 0x2, R4 ;  /* 0x0000000203047824 */ /* 0x001fe200078e0204 */
[----:B------:R-:W-:Y:S06]  /*03f0*/  @P0 BRA `(.L_x_4) ;  /* 0xfffffffc00cc0947 */ /* 0x000fec000383ffff */
.L_x_3:
[----:B------:R-:W-:Y:S05]  /*0400*/  BSYNC.RECONVERGENT B1 ;  /* 0x0000000000017941 */ /* 0x000fea0003800200 */
.L_x_2:
[----:B------:R-:W-:Y:S05]  /*0410*/  @!P1 BRA `(.L_x_1) ;  /* 0x0000000000c09947 */ /* 0x000fea0003800000 */
[----:B------:R-:W0:Y:S01]  /*0420*/  S2UR UR5, SR_CgaCtaId ;  /* 0x00000000000579c3 */ /* 0x000e220000008800 */
[----:B------:R-:W-:Y:S01]  /*0430*/  UMOV UR4, 0x400 ;  /* 0x0000040000047882 */ /* 0x000fe20000000000 */
[C---:B------:R-:W-:Y:S01]  /*0440*/  IMAD.IADD R5, R0.reuse, 0x1, R3 ;  /* 0x0000000100057824 */ /* 0x040fe200078e0203 */
[----:B------:R-:W-:Y:S02]  /*0450*/  PRMT R4, R3, 0x9910, RZ ;  /* 0x0000991003047816 */ /* 0x000fe400000000ff */
[----:B------:R-:W-:Y:S02]  /*0460*/  PRMT R6, R0, 0x7610, R6 ;  /* 0x0000761000067816 */ /* 0x000fe40000000006 */
[----:B------:R-:W-:Y:S01]  /*0470*/  PRMT R8, R5, 0x7610, R8 ;  /* 0x0000761005087816 */ /* 0x000fe20000000008 */
[----:B0-----:R-:W-:-:S06]  /*0480*/  ULEA UR4, UR5, UR4, 0x18 ;  /* 0x0000000405047291 */ /* 0x001fcc000f8ec0ff */
[----:B------:R-:W-:-:S07]  /*0490*/  LEA R10, R0, UR4, 0x1 ;  /* 0x00000004000a7c11 */ /* 0x000fce000f8e08ff */
.L_x_5:
[C---:B------:R-:W-:Y:S01]  /*04a0*/  IMAD R11, R3.reuse, 0x2, R10 ;  /* 0x00000002030b7824 */ /* 0x040fe200078e020a */
[C---:B-1----:R-:W-:Y:S01]  /*04b0*/  IADD3 R9, PT, PT, R6.reuse, 0xc0, RZ ;  /* 0x000000c006097810 */ /* 0x042fe20007ffe0ff */
[C---:B------:R-:W-:Y:S01]  /*04c0*/  VIADD R5, R6.reuse, 0x40 ;  /* 0x0000004006057836 */ /* 0x040fe20000000000 */
[----:B------:R-:W-:Y:S01]  /*04d0*/  STS.U16 [R10], R6 ;  /* 0x000000060a007388 */ /* 0x000fe20000000400 */
[----:B------:R-:W-:Y:S01]  /*04e0*/  VIADD R7, R6, 0x80 ;  /* 0x0000008006077836 */ /* 0x000fe20000000000 */
[C---:B------:R-:W-:Y:S01]  /*04f0*/  IADD3 R18, PT, PT, R8.reuse, 0xc0, RZ ;  /* 0x000000c008127810 */ /* 0x040fe20007ffe0ff */
[----:B------:R-:W-:Y:S01]  /*0500*/  VIADD R12, R8, 0x40 ;  /* 0x00000040080c7836 */ /* 0x000fe20000000000 */
[----:B------:R0:W-:Y:S01]  /*0510*/  STS.U16 [R10+0x80], R5 ;  /* 0x000080050a007388 */ /* 0x0001e20000000400 */
[C-C-:B------:R-:W-:Y:S01]  /*0520*/  IMAD R13, R3.reuse, 0x2, R6.reuse ;  /* 0x00000002030d7824 */ /* 0x140fe200078e0206 */
[C---:B------:R-:W-:Y:S01]  /*0530*/  IADD3 R0, PT, PT, R3.reuse, R0, R3 ;  /* 0x0000000003007210 */ /* 0x040fe20007ffe003 */
[C---:B------:R-:W-:Y:S01]  /*0540*/  IMAD R20, R3.reuse, 0x2, R11 ;  /* 0x0000000203147824 */ /* 0x040fe200078e020b */
[----:B------:R1:W-:Y:S01]  /*0550*/  STS.U16 [R10+0x100], R7 ;  /* 0x000100070a007388 */ /* 0x0003e20000000400 */
[----:B------:R-:W-:Y:S01]  /*0560*/  IMAD R15, R4, 0x3, R6 ;  /* 0x00000003040f7824 */ /* 0x000fe200078e0206 */
[----:B------:R-:W-:Y:S01]  /*0570*/  IADD3 R0, PT, PT, R3, R0, R3 ;  /* 0x0000000003007210 */ /* 0x000fe20007ffe003 */
[----:B------:R-:W-:Y:S01]  /*0580*/  VIADD R14, R8, 0x80 ;  /* 0x00000080080e7836 */ /* 0x000fe20000000000 */
[----:B------:R2:W-:Y:S01]  /*0590*/  STS.U16 [R10+0x180], R9 ;  /* 0x000180090a007388 */ /* 0x0005e20000000400 */
[----:B------:R-:W-:Y:S01]  /*05a0*/  VIADD R17, R15, 0x40 ;  /* 0x000000400f117836 */ /* 0x000fe20000000000 */
[----:B------:R-:W-:Y:S01]  /*05b0*/  ISETP.GE.U32.AND P0, PT, R0, 0x40, PT ;  /* 0x000000400000780c */ /* 0x000fe20003f06070 */
[----:B0-----:R-:W-:Y:S01]  /*05c0*/  VIADD R5, R13, 0x40 ;  /* 0x000000400d057836 */ /* 0x001fe20000000000 */
[----:B------:R0:W-:Y:S01]  /*05d0*/  STS.U16 [R11+0x80], R12 ;  /* 0x0000800c0b007388 */ /* 0x0001e20000000400 */
[----:B------:R-:W-:-:S02]  /*05e0*/  VIADD R19, R15, 0x80 ;  /* 0x000000800f137836 */ /* 0x000fc40000000000 */
[----:B-1----:R-:W-:Y:S01]  /*05f0*/  VIADD R7, R13, 0x80 ;  /* 0x000000800d077836 */ /* 0x002fe20000000000 */
[----:B------:R-:W-:Y:S01]  /*0600*/  STS.U16 [R11+0x100], R14 ;  /* 0x0001000e0b007388 */ /* 0x000fe20000000400 */
[----:B------:R-:W-:Y:S02]  /*0610*/  VIADD R21, R15, 0xc0 ;  /* 0x000000c00f157836 */ /* 0x000fe40000000000 */
[----:B--2---:R-:W-:Y:S01]  /*0620*/  VIADD R9, R13, 0xc0 ;  /* 0x000000c00d097836 */ /* 0x004fe20000000000 */
[----:B------:R-:W-:Y:S01]  /*0630*/  STS.U16 [R11+0x180], R18 ;  /* 0x000180120b007388 */ /* 0x000fe20000000400 */
[C---:B------:R-:W-:Y:S01]  /*0640*/  IMAD R6, R3.reuse, 0x4, R6 ;  /* 0x0000000403067824 */ /* 0x040fe200078e0206 */
[C---:B0-----:R-:W-:Y:S01]  /*0650*/  LEA R12, R3.reuse, R20, 0x1 ;  /* 0x00000014030c7211 */ /* 0x041fe200078e08ff */
[C---:B------:R-:W-:Y:S01]  /*0660*/  IMAD R10, R3.reuse, 0x8, R10 ;  /* 0x00000008030a7824 */ /* 0x040fe200078e020a */
[----:B------:R0:W-:Y:S04]  /*0670*/  STS.U16 [R11], R8 ;  /* 0x000000080b007388 */ /* 0x0001e80000000400 */
[----:B------:R1:W-:Y:S04]  /*0680*/  STS.U16 [R20+0x80], R5 ;  /* 0x0000800514007388 */ /* 0x0003e80000000400 */
[----:B------:R1:W-:Y:S01]  /*0690*/  STS.U16 [R20+0x100], R7 ;  /* 0x0001000714007388 */ /* 0x0003e20000000400 */
[----:B0-----:R-:W-:-:S03]  /*06a0*/  LEA R8, R3, R8, 0x2 ;  /* 0x0000000803087211 */ /* 0x001fc600078e10ff */
[----:B------:R1:W-:Y:S04]  /*06b0*/  STS.U16 [R20], R13 ;  /* 0x0000000d14007388 */ /* 0x0003e80000000400 */
[----:B------:R1:W-:Y:S04]  /*06c0*/  STS.U16 [R20+0x180], R9 ;  /* 0x0001800914007388 */ /* 0x0003e80000000400 */
[----:B------:R1:W-:Y:S04]  /*06d0*/  STS.U16 [R12], R15 ;  /* 0x0000000f0c007388 */ /* 0x0003e80000000400 */
[----:B------:R1:W-:Y:S04]  /*06e0*/  STS.U16 [R12+0x80], R17 ;  /* 0x000080110c007388 */ /* 0x0003e80000000400 */
[----:B------:R1:W-:Y:S04]  /*06f0*/  STS.U16 [R12+0x100], R19 ;  /* 0x000100130c007388 */ /* 0x0003e80000000400 */
[----:B------:R1:W-:Y:S01]  /*0700*/  STS.U16 [R12+0x180], R21 ;  /* 0x000180150c007388 */ /* 0x0003e20000000400 */
[----:B------:R-:W-:Y:S05]  /*0710*/  @!P0 BRA `(.L_x_5) ;  /* 0xfffffffc00608947 */ /* 0x000fea000383ffff */
.L_x_1:
[----:B------:R-:W-:Y:S05]  /*0720*/  BSYNC.RECONVERGENT B0 ;  /* 0x0000000000007941 */ /* 0x000fea0003800200 */
.L_x_0:
[----:B------:R-:W0:Y:S08]  /*0730*/  S2UR UR5, SR_CgaCtaId ;  /* 0x00000000000579c3 */ /* 0x000e300000008800 */
[----:B------:R-:W-:Y:S01]  /*0740*/  BAR.SYNC.DEFER_BLOCKING 0x0 ;  /* 0x0000000000007b1d */ /* 0x000fe20000010000 */
[----:B------:R-:W-:Y:S01]  /*0750*/  IMAD.SHL.U32 R0, R16, 0x10, RZ ;  /* 0x0000001010007824 */ /* 0x000fe200078e00ff */
[----:B------:R-:W-:Y:S01]  /*0760*/  MOV R23, 0x0 ;  /* 0x0000000000177802 */ /* 0x000fe20000000f00 */
[----:B------:R-:W-:-:S02]  /*0770*/  IMAD.MOV.U32 R6, RZ, RZ, R22 ;  /* 0x000000ffff067224 */ /* 0x000fc400078e0016 */
[----:B-1----:R-:W-:Y:S01]  /*0780*/  IMAD.MOV.U32 R7, RZ, RZ, R2 ;  /* 0x000000ffff077224 */ /* 0x002fe200078e0002 */
[----:B------:R-:W-:Y:S01]  /*0790*/  UMOV UR4, 0x400 ;  /* 0x0000040000047882 */ /* 0x000fe20000000000 */
[C---:B------:R-:W-:Y:S01]  /*07a0*/  LOP3.LUT R24, R0.reuse, 0x180, RZ, 0xc0, !PT ;  /* 0x0000018000187812 */ /* 0x040fe200078ec0ff */
[----:B------:R1:W2:Y:S01]  /*07b0*/  LDC.64 R8, c[0x4][R23] ;  /* 0x0100000017087b82 */ /* 0x0002a20000000a00 */
[----:B------:R-:W-:Y:S01]  /*07c0*/  LOP3.LUT R3, R0, 0x70, RZ, 0xc0, !PT ;  /* 0x0000007000037812 */ /* 0x000fe200078ec0ff */
[----:B0-----:R-:W-:-:S06]  /*07d0*/  ULEA UR4, UR5, UR4, 0x18 ;  /* 0x0000000405047291 */ /* 0x001fcc000f8ec0ff */
[----:B------:R-:W-:Y:S02]  /*07e0*/  IADD3 R24, PT, PT, R3, UR4, R24 ;  /* 0x0000000403187c10 */ /* 0x000fe4000fffe018 */
[----:B------:R-:W-:-:S03]  /*07f0*/  LEA R28, R16, UR4, 0x2 ;  /* 0x00000004101c7c11 */ /* 0x000fc6000f8e10ff */
[----:B------:R-:W0:Y:S01]  /*0800*/  LDCU.64 UR4, c[0x4][0x8] ;  /* 0x01000100ff0477ac */ /* 0x000e220008000a00 */
[----:B------:R-:W3:Y:S01]  /*0810*/  LDSM.16.M88.4 R24, [R24] ;  /* 0x000000001818783b */ /* 0x000ee20000000200 */
[----:B------:R-:W-:Y:S01]  /*0820*/  BAR.SYNC.DEFER_BLOCKING 0x0 ;  /* 0x0000000000007b1d */ /* 0x000fe20000010000 */
[----:B0-----:R-:W-:Y:S01]  /*0830*/  IMAD.U32 R4, RZ, RZ, UR4 ;  /* 0x00000004ff047e24 */ /* 0x001fe2000f8e00ff */
[----:B------:R-:W-:-:S04]  /*0840*/  MOV R5, UR5 ;  /* 0x0000000500057c02 */ /* 0x000fc80008000f00 */
[----:B------:R-:W0:Y:S01]  /*0850*/  LDS.U16 R17, [R28] ;  /* 0x000000001c117984 */ /* 0x000e220000000400 */
[----:B---3--:R-:W-:Y:S02]  /*0860*/  SHF.R.U32.HI R19, RZ, 0x10, R24 ;  /* 0x00000010ff137819 */ /* 0x008fe40000011618 */
[----:B------:R-:W-:-:S05]  /*0870*/  LOP3.LUT R18, R24, 0xffff, RZ, 0xc0, !PT ;  /* 0x0000ffff18127812 */ /* 0x000fca00078ec0ff */
[----:B0-2---:R1:W-:Y:S02]  /*0880*/  STL.128 [R1], R16 ;  /* 0x0000001001007387 */ /* 0x0053e40000100c00 */
[----:B------:R-:W-:-:S07]  /*0890*/  LEPC R20, `(.L_x_6) ;  /* 0x000000001014794e */ /* 0x000fce0000000000 */
[----:B-1----:R-:W-:Y:S05]  /*08a0*/  CALL.ABS.NOINC R8 ;  /* 0x0000000008007343 */ /* 0x002fea0003c00000 */
.L_x_6:
[----:B------:R-:W0:Y:S01]  /*08b0*/  LDS.U16 R17, [R28+0x80] ;  /* 0x000080001c117984 */ /* 0x000e220000000400 */
[----:B------:R-:W-:Y:S01]  /*08c0*/  SHF.R.U32.HI R19, RZ, 0x10, R25 ;  /* 0x00000010ff137819 */ /* 0x000fe20000011619 */
[----:B------:R1:W2:Y:S01]  /*08d0*/  LDC.64 R8, c[0x4][R23] ;  /* 0x0100000017087b82 */ /* 0x0002a20000000a00 */
[----:B------:R-:W-:Y:S01]  /*08e0*/  LOP3.LUT R18, R25, 0xffff, RZ, 0xc0, !PT ;  /* 0x0000ffff19127812 */ /* 0x000fe200078ec0ff */
[----:B------:R-:W3:Y:S01]  /*08f0*/  LDCU.64 UR4, c[0x4][0x8] ;  /* 0x01000100ff0477ac */ /* 0x000ee20008000a00 */
[----:B------:R-:W-:Y:S02]  /*0900*/  IMAD.MOV.U32 R6, RZ, RZ, R22 ;  /* 0x000000ffff067224 */ /* 0x000fe400078e0016 */
[----:B------:R-:W-:Y:S02]  /*0910*/  IMAD.MOV.U32 R7, RZ, RZ, R2 ;  /* 0x000000ffff077224 */ /* 0x000fe400078e0002 */
[----:B---3--:R-:W-:Y:S01]  /*0920*/  IMAD.U32 R4, RZ, RZ, UR4 ;  /* 0x00000004ff047e24 */ /* 0x008fe2000f8e00ff */
[----:B------:R-:W-:Y:S01]  /*0930*/  MOV R5, UR5 ;  /* 0x0000000500057c02 */ /* 0x000fe20008000f00 */
[----:B0-----:R1:W-:Y:S06]  /*0940*/  STL.128 [R1], R16 ;  /* 0x0000001001007387 */ /* 0x0013ec0000100c00 */
[----:B------:R-:W-:-:S07]  /*0950*/  LEPC R20, `(.L_x_7) ;  /* 0x000000001014794e */ /* 0x000fce0000000000 */
[----:B-12---:R-:W-:Y:S05]  /*0960*/  CALL.ABS.NOINC R8 ;  /* 0x0000000008007343 */ /* 0x006fea0003c00000 */
.L_x_7:
        /* <DEDUP_REMOVED lines=12> */
.L_x_8:
        /* <DEDUP_REMOVED lines=12> */
.L_x_9:
[----:B------:R-:W-:Y:S05]  /*0af0*/  EXIT ;  /* 0x000000000000794d */ /* 0x000fea0003800000 */
.L_x_10:
[----:B------:R-:W-:-:S00]  /*0b00*/  BRA `(.L_x_10) ;  /* 0xfffffffc00fc7947 */ /* 0x000fc0000383ffff */
[----:B------:R-:W-:-:S00]  /*0b10*/  NOP ;  /* 0x0000000000007918 */ /* 0x000fc00000000000 */
        /* <DEDUP_REMOVED lines=14> */
.L_x_11:


//--------------------- .nv.global.init           --------------------------
	.section	.nv.global.init,"aw",@progbits
.nv.global.init:
	.type		$str,@object
	.size		$str,(.L_0 - $str)
$str:
        /*0000*/ 	.byte	0x25, 0x64, 0x20, 0x2d, 0x3e, 0x20, 0x25, 0x64, 0x20, 0x20, 0x25, 0x64, 0x20, 0x20, 0x20, 0x25
        /*0010*/ 	.byte	0x64, 0x20, 0x20, 0x20, 0x0a, 0x00
.L_0:


//--------------------- .nv.shared._Z8ldmatrixPt  --------------------------
	.section	.nv.shared._Z8ldmatrixPt,"aw",@nobits
	.sectionflags	@""
	.align	2
.nv.shared._Z8ldmatrixPt:
	.zero		1536


//--------------------- .nv.shared.reserved.0     --------------------------
	.section	.nv.shared.reserved.0,"aw",@nobits
	.weak		__nv_reservedSMEM_offset_0_alias
	.size		__nv_reservedSMEM_offset_0_alias, 0, 64
	.other		__nv_reservedSMEM_offset_0_alias,@"STO_CUDA_RESERVED_SHARED STV_DEFAULT"
__nv_reservedSMEM_offset_0_alias:
	.zero		0
	.zero		64


//--------------------- .nv.constant0._Z8ldmatrixPt --------------------------
	.section	.nv.constant0._Z8ldmatrixPt,"a",@progbits
	.sectionflags	@""
	.align	4
.nv.constant0._Z8ldmatrixPt:
	.zero		904


//--------------------- SYMBOLS --------------------------

	.type		.nv.reservedSmem.offset0,@object
	.size		.nv.reservedSmem.offset0,0x4
	.type		.nv.reservedSmem.cap,@object
	.size		.nv.reservedSmem.cap,0x4
	.type		vprintf,@function
